//
// Generated by NVIDIA NVVM Compiler
//
// Compiler Build ID: CL-36424714
// Cuda compilation tools, release 13.0, V13.0.88
// Based on NVVM 20.0.0
//

.version 9.0
.target sm_100
.address_size 64

	// .globl	_Z10SDT_kernelv

.visible .entry _Z10SDT_kernelv()
{


	ret;

}


// ===== COMPILED SASS (sm_100) =====

	.target	sm_100

	.elftype	@"ET_EXEC"


//--------------------- .note.nv.tkinfo           --------------------------
	.section	.note.nv.tkinfo,"",@"SHT_NOTE"
	.sectionflags	@"SHF_NOTE_NV_TKINFO"
	.tkinfo
        /*0018*/ 	.word	0x00000002
        /*0030*/ 	.string	""
        /*0030*/ 	.string	"ptxas"
        /*0030*/ 	.string	"Cuda compilation tools, release 13.0, V13.0.88"
        /*0030*/ 	.string	"Build cuda_13.0.r13.0/compiler.36424714_0"
        /*0030*/ 	.string	"-arch sm_100 -m 64 "



//--------------------- .note.nv.cuinfo           --------------------------
	.section	.note.nv.cuinfo,"",@"SHT_NOTE"
	.sectionflags	@"SHF_NOTE_NV_CUINFO"
        /*0018*/ 	.short	0x0002
        /*001a*/ 	.short	0x0064
        /*001c*/ 	.short	0x0082
	.zero		2


//--------------------- .nv.info                  --------------------------
	.section	.nv.info,"",@"SHT_CUDA_INFO"
	.align	4


	//----- nvinfo : EIATTR_REGCOUNT
	.align		4
        /*0000*/ 	.byte	0x04, 0x2f
        /*0002*/ 	.short	(.L_1 - .L_0)
	.align		4
.L_0:
        /*0004*/ 	.word	index@(_Z10SDT_kernelv)
        /*0008*/ 	.word	0x00000004


	//----- nvinfo : EIATTR_FRAME_SIZE
	.align		4
.L_1:
        /*000c*/ 	.byte	0x04, 0x11
        /*000e*/ 	.short	(.L_3 - .L_2)
	.align		4
.L_2:
        /*0010*/ 	.word	index@(_Z10SDT_kernelv)
        /*0014*/ 	.word	0x00000000


	//----- nvinfo : EIATTR_MIN_STACK_SIZE
	.align		4
.L_3:
        /*0018*/ 	.byte	0x04, 0x12
        /*001a*/ 	.short	(.L_5 - .L_4)
	.align		4
.L_4:
        /*001c*/ 	.word	index@(_Z10SDT_kernelv)
        /*0020*/ 	.word	0x00000000
.L_5:


//--------------------- .nv.compat                --------------------------
	.section	.nv.compat,"",@"SHT_CUDA_COMPAT_INFO"
	.align	4
        /*0000*/ 	.byte	0x02, 0x09, 0x00, 0x00, 0x02, 0x02, 0x01, 0x00, 0x02, 0x05, 0x05, 0x00, 0x03, 0x07, 0x01, 0x01
        /*0010*/ 	.byte	0x02, 0x03, 0x00, 0x00, 0x02, 0x06, 0x01, 0x00, 0x04, 0x0b, 0x08, 0x00, 0x09, 0x00, 0x00, 0x00
        /*0020*/ 	.byte	0x00, 0x00, 0x00, 0x00


//--------------------- .nv.info._Z10SDT_kernelv  --------------------------
	.section	.nv.info._Z10SDT_kernelv,"",@"SHT_CUDA_INFO"
	.sectionflags	@""
	.align	4


	//----- nvinfo : EIATTR_CUDA_API_VERSION
	.align		4
        /*0000*/ 	.byte	0x04, 0x37
        /*0002*/ 	.short	(.L_7 - .L_6)
.L_6:
        /*0004*/ 	.word	0x00000082


	//----- nvinfo : EIATTR_SPARSE_MMA_MASK
	.align		4
.L_7:
        /*0008*/ 	.byte	0x03, 0x50
        /*000a*/ 	.short	0x0000


	//----- nvinfo : EIATTR_MAXREG_COUNT
	.align		4
        /*000c*/ 	.byte	0x03, 0x1b
        /*000e*/ 	.short	0x00ff


	//----- nvinfo : EIATTR_MERCURY_ISA_VERSION
	.align		4
        /*0010*/ 	.byte	0x03, 0x5f
        /*0012*/ 	.short	0x0101


	//----- nvinfo : EIATTR_VRC_CTA_INIT_COUNT
	.align		4
        /*0014*/ 	.byte	0x02, 0x4a
	.zero		1
	.zero		1


	//----- nvinfo : EIATTR_EXIT_INSTR_OFFSETS
	.align		4
        /*0018*/ 	.byte	0x04, 0x1c
        /*001a*/ 	.short	(.L_9 - .L_8)


	//   ....[0]....
.L_8:
        /*001c*/ 	.word	0x00000010


	//----- nvinfo : EIATTR_SW_WAR
	.align		4
.L_9:
        /*0020*/ 	.byte	0x04, 0x36
        /*0022*/ 	.short	(.L_11 - .L_10)
.L_10:
        /*0024*/ 	.word	0x00000008
.L_11:


//--------------------- .nv.callgraph             --------------------------
	.section	.nv.callgraph,"",@"SHT_CUDA_CALLGRAPH"
	.align	4
	.sectionentsize	8
	.align		4
        /*0000*/ 	.word	0x00000000
	.align		4
        /*0004*/ 	.word	0xffffffff
	.align		4
        /*0008*/ 	.word	0x00000000
	.align		4
        /*000c*/ 	.word	0xfffffffe
	.align		4
        /*0010*/ 	.word	0x00000000
	.align		4
        /*0014*/ 	.word	0xfffffffd
	.align		4
        /*0018*/ 	.word	0x00000000
	.align		4
        /*001c*/ 	.word	0xfffffffc


//--------------------- .text._Z10SDT_kernelv     --------------------------
	.section	.text._Z10SDT_kernelv,"ax",@progbits
	.align	128
        .global         _Z10SDT_kernelv
        .type           _Z10SDT_kernelv,@function
        .size           _Z10SDT_kernelv,(.L_x_1 - _Z10SDT_kernelv)
        .other          _Z10SDT_kernelv,@"STO_CUDA_ENTRY STV_DEFAULT"
_Z10SDT_kernelv:
.text._Z10SDT_kernelv:
[----:B------:R-:W-:Y:S01]  /*0000*/  LDC R1, c[0x0][0x37c] ;  /* 0x0000df00ff017b82 */ /* 0x000fe20000000800 */
[----:B------:R-:W-:Y:S05]  /*0010*/  EXIT ;  /* 0x000000000000794d */ /* 0x000fea0003800000 */
.L_x_0:
[----:B------:R-:W-:-:S00]  /*0020*/  BRA `(.L_x_0) ;  /* 0xfffffffc00fc7947 */ /* 0x000fc0000383ffff */
[----:B------:R-:W-:-:S00]  /*0030*/  NOP ;  /* 0x0000000000007918 */ /* 0x000fc00000000000 */
        /* <DEDUP_REMOVED lines=12> */
.L_x_1:


//--------------------- .nv.shared.reserved.0     --------------------------
	.section	.nv.shared.reserved.0,"aw",@nobits
	.weak		__nv_reservedSMEM_offset_0_alias
	.size		__nv_reservedSMEM_offset_0_alias, 0, 64
	.other		__nv_reservedSMEM_offset_0_alias,@"STO_CUDA_RESERVED_SHARED STV_DEFAULT"
__nv_reservedSMEM_offset_0_alias:
	.zero		0
	.zero		64


//--------------------- .nv.constant0._Z10SDT_kernelv --------------------------
	.section	.nv.constant0._Z10SDT_kernelv,"a",@progbits
	.sectionflags	@""
	.align	4
.nv.constant0._Z10SDT_kernelv:
	.zero		896


//--------------------- SYMBOLS --------------------------

	.type		.nv.reservedSmem.offset0,@object
	.size		.nv.reservedSmem.offset0,0x4
